//
// Generated by NVIDIA NVVM Compiler
//
// Compiler Build ID: CL-36424714
// Cuda compilation tools, release 13.0, V13.0.88
// Based on NVVM 20.0.0
//

.version 9.0
.target sm_100
.address_size 64

	// .globl	_Z6warmupPfS_S_ii

.visible .entry _Z6warmupPfS_S_ii(
	.param .u64 .ptr .align 1 _Z6warmupPfS_S_ii_param_0,
	.param .u64 .ptr .align 1 _Z6warmupPfS_S_ii_param_1,
	.param .u64 .ptr .align 1 _Z6warmupPfS_S_ii_param_2,
	.param .u32 _Z6warmupPfS_S_ii_param_3,
	.param .u32 _Z6warmupPfS_S_ii_param_4
)
{
	.reg .pred 	%p<2>;
	.reg .b32 	%r<8>;
	.reg .b32 	%f<4>;
	.reg .b64 	%rd<12>;

	ld.param.u64 	%rd1, [_Z6warmupPfS_S_ii_param_0];
	ld.param.u64 	%rd2, [_Z6warmupPfS_S_ii_param_1];
	ld.param.u64 	%rd3, [_Z6warmupPfS_S_ii_param_2];
	ld.param.u32 	%r3, [_Z6warmupPfS_S_ii_param_3];
	ld.param.u32 	%r4, [_Z6warmupPfS_S_ii_param_4];
	mov.u32 	%r5, %ctaid.x;
	mov.u32 	%r6, %ntid.x;
	mov.u32 	%r7, %tid.x;
	mad.lo.s32 	%r1, %r5, %r6, %r7;
	add.s32 	%r2, %r4, %r1;
	setp.ge.u32 	%p1, %r2, %r3;
	@%p1 bra 	$L__BB0_2;
	cvta.to.global.u64 	%rd4, %rd1;
	cvta.to.global.u64 	%rd5, %rd2;
	cvta.to.global.u64 	%rd6, %rd3;
	mul.wide.u32 	%rd7, %r2, 4;
	add.s64 	%rd8, %rd4, %rd7;
	ld.global.f32 	%f1, [%rd8];
	add.s64 	%rd9, %rd5, %rd7;
	ld.global.f32 	%f2, [%rd9];
	add.f32 	%f3, %f1, %f2;
	mul.wide.u32 	%rd10, %r1, 4;
	add.s64 	%rd11, %rd6, %rd10;
	st.global.f32 	[%rd11], %f3;
$L__BB0_2:
	ret;

}
	// .globl	_Z10readOffsetPfS_S_ii
.visible .entry _Z10readOffsetPfS_S_ii(
	.param .u64 .ptr .align 1 _Z10readOffsetPfS_S_ii_param_0,
	.param .u64 .ptr .align 1 _Z10readOffsetPfS_S_ii_param_1,
	.param .u64 .ptr .align 1 _Z10readOffsetPfS_S_ii_param_2,
	.param .u32 _Z10readOffsetPfS_S_ii_param_3,
	.param .u32 _Z10readOffsetPfS_S_ii_param_4
)
{
	.reg .pred 	%p<2>;
	.reg .b32 	%r<8>;
	.reg .b32 	%f<4>;
	.reg .b64 	%rd<12>;

	ld.param.u64 	%rd1, [_Z10readOffsetPfS_S_ii_param_0];
	ld.param.u64 	%rd2, [_Z10readOffsetPfS_S_ii_param_1];
	ld.param.u64 	%rd3, [_Z10readOffsetPfS_S_ii_param_2];
	ld.param.u32 	%r3, [_Z10readOffsetPfS_S_ii_param_3];
	ld.param.u32 	%r4, [_Z10readOffsetPfS_S_ii_param_4];
	mov.u32 	%r5, %ctaid.x;
	mov.u32 	%r6, %ntid.x;
	mov.u32 	%r7, %tid.x;
	mad.lo.s32 	%r1, %r5, %r6, %r7;
	add.s32 	%r2, %r4, %r1;
	setp.ge.u32 	%p1, %r2, %r3;
	@%p1 bra 	$L__BB1_2;
	cvta.to.global.u64 	%rd4, %rd1;
	cvta.to.global.u64 	%rd5, %rd2;
	cvta.to.global.u64 	%rd6, %rd3;
	mul.wide.u32 	%rd7, %r2, 4;
	add.s64 	%rd8, %rd4, %rd7;
	ld.global.f32 	%f1, [%rd8];
	add.s64 	%rd9, %rd5, %rd7;
	ld.global.f32 	%f2, [%rd9];
	add.f32 	%f3, %f1, %f2;
	mul.wide.u32 	%rd10, %r1, 4;
	add.s64 	%rd11, %rd6, %rd10;
	st.global.f32 	[%rd11], %f3;
$L__BB1_2:
	ret;

}


// ===== COMPILED SASS (sm_100) =====

	.target	sm_100

	.elftype	@"ET_EXEC"


//--------------------- .note.nv.tkinfo           --------------------------
	.section	.note.nv.tkinfo,"",@"SHT_NOTE"
	.sectionflags	@"SHF_NOTE_NV_TKINFO"
	.tkinfo
        /*0018*/ 	.word	0x00000002
        /*0030*/ 	.string	""
        /*0030*/ 	.string	"ptxas"
        /*0030*/ 	.string	"Cuda compilation tools, release 13.0, V13.0.88"
        /*0030*/ 	.string	"Build cuda_13.0.r13.0/compiler.36424714_0"
        /*0030*/ 	.string	"-arch sm_100 -m 64 "



//--------------------- .note.nv.cuinfo           --------------------------
	.section	.note.nv.cuinfo,"",@"SHT_NOTE"
	.sectionflags	@"SHF_NOTE_NV_CUINFO"
        /*0018*/ 	.short	0x0002
        /*001a*/ 	.short	0x0064
        /*001c*/ 	.short	0x0082
	.zero		2


//--------------------- .nv.info                  --------------------------
	.section	.nv.info,"",@"SHT_CUDA_INFO"
	.align	4


	//----- nvinfo : EIATTR_REGCOUNT
	.align		4
        /*0000*/ 	.byte	0x04, 0x2f
        /*0002*/ 	.short	(.L_1 - .L_0)
	.align		4
.L_0:
        /*0004*/ 	.word	index@(_Z6warmupPfS_S_ii)
        /*0008*/ 	.word	0x0000000c


	//----- nvinfo : EIATTR_FRAME_SIZE
	.align		4
.L_1:
        /*000c*/ 	.byte	0x04, 0x11
        /*000e*/ 	.short	(.L_3 - .L_2)
	.align		4
.L_2:
        /*0010*/ 	.word	index@(_Z6warmupPfS_S_ii)
        /*0014*/ 	.word	0x00000000


	//----- nvinfo : EIATTR_REGCOUNT
	.align		4
.L_3:
        /*0018*/ 	.byte	0x04, 0x2f
        /*001a*/ 	.short	(.L_5 - .L_4)
	.align		4
.L_4:
        /*001c*/ 	.word	index@(_Z10readOffsetPfS_S_ii)
        /*0020*/ 	.word	0x0000000c


	//----- nvinfo : EIATTR_FRAME_SIZE
	.align		4
.L_5:
        /*0024*/ 	.byte	0x04, 0x11
        /*0026*/ 	.short	(.L_7 - .L_6)
	.align		4
.L_6:
        /*0028*/ 	.word	index@(_Z10readOffsetPfS_S_ii)
        /*002c*/ 	.word	0x00000000


	//----- nvinfo : EIATTR_MIN_STACK_SIZE
	.align		4
.L_7:
        /*0030*/ 	.byte	0x04, 0x12
        /*0032*/ 	.short	(.L_9 - .L_8)
	.align		4
.L_8:
        /*0034*/ 	.word	index@(_Z10readOffsetPfS_S_ii)
        /*0038*/ 	.word	0x00000000


	//----- nvinfo : EIATTR_MIN_STACK_SIZE
	.align		4
.L_9:
        /*003c*/ 	.byte	0x04, 0x12
        /*003e*/ 	.short	(.L_11 - .L_10)
	.align		4
.L_10:
        /*0040*/ 	.word	index@(_Z6warmupPfS_S_ii)
        /*0044*/ 	.word	0x00000000
.L_11:


//--------------------- .nv.compat                --------------------------
	.section	.nv.compat,"",@"SHT_CUDA_COMPAT_INFO"
	.align	4
        /*0000*/ 	.byte	0x02, 0x09, 0x00, 0x00, 0x02, 0x02, 0x01, 0x00, 0x02, 0x05, 0x05, 0x00, 0x03, 0x07, 0x01, 0x01
        /*0010*/ 	.byte	0x02, 0x03, 0x00, 0x00, 0x02, 0x06, 0x01, 0x00, 0x04, 0x0b, 0x08, 0x00, 0x09, 0x00, 0x00, 0x00
        /*0020*/ 	.byte	0x00, 0x00, 0x00, 0x00


//--------------------- .nv.info._Z10readOffsetPfS_S_ii --------------------------
	.section	.nv.info._Z10readOffsetPfS_S_ii,"",@"SHT_CUDA_INFO"
	.sectionflags	@""
	.align	4


	//----- nvinfo : EIATTR_CUDA_API_VERSION
	.align		4
        /*0000*/ 	.byte	0x04, 0x37
        /*0002*/ 	.short	(.L_13 - .L_12)
.L_12:
        /*0004*/ 	.word	0x00000082


	//----- nvinfo : EIATTR_KPARAM_INFO
	.align		4
.L_13:
        /*0008*/ 	.byte	0x04, 0x17
        /*000a*/ 	.short	(.L_15 - .L_14)
.L_14:
        /*000c*/ 	.word	0x00000000
        /*0010*/ 	.short	0x0004
        /*0012*/ 	.short	0x001c
        /*0014*/ 	.byte	0x00, 0xf0, 0x11, 0x00


	//----- nvinfo : EIATTR_KPARAM_INFO
	.align		4
.L_15:
        /*0018*/ 	.byte	0x04, 0x17
        /*001a*/ 	.short	(.L_17 - .L_16)
.L_16:
        /*001c*/ 	.word	0x00000000
        /*0020*/ 	.short	0x0003
        /*0022*/ 	.short	0x0018
        /*0024*/ 	.byte	0x00, 0xf0, 0x11, 0x00


	//----- nvinfo : EIATTR_KPARAM_INFO
	.align		4
.L_17:
        /*0028*/ 	.byte	0x04, 0x17
        /*002a*/ 	.short	(.L_19 - .L_18)
.L_18:
        /*002c*/ 	.word	0x00000000
        /*0030*/ 	.short	0x0002
        /*0032*/ 	.short	0x0010
        /*0034*/ 	.byte	0x00, 0xf5, 0x21, 0x00


	//----- nvinfo : EIATTR_KPARAM_INFO
	.align		4
.L_19:
        /*0038*/ 	.byte	0x04, 0x17
        /*003a*/ 	.short	(.L_21 - .L_20)
.L_20:
        /*003c*/ 	.word	0x00000000
        /*0040*/ 	.short	0x0001
        /*0042*/ 	.short	0x0008
        /*0044*/ 	.byte	0x00, 0xf5, 0x21, 0x00


	//----- nvinfo : EIATTR_KPARAM_INFO
	.align		4
.L_21:
        /*0048*/ 	.byte	0x04, 0x17
        /*004a*/ 	.short	(.L_23 - .L_22)
.L_22:
        /*004c*/ 	.word	0x00000000
        /*0050*/ 	.short	0x0000
        /*0052*/ 	.short	0x0000
        /*0054*/ 	.byte	0x00, 0xf5, 0x21, 0x00


	//----- nvinfo : EIATTR_SPARSE_MMA_MASK
	.align		4
.L_23:
        /*0058*/ 	.byte	0x03, 0x50
        /*005a*/ 	.short	0x0000


	//----- nvinfo : EIATTR_MAXREG_COUNT
	.align		4
        /*005c*/ 	.byte	0x03, 0x1b
        /*005e*/ 	.short	0x00ff


	//----- nvinfo : EIATTR_MERCURY_ISA_VERSION
	.align		4
        /*0060*/ 	.byte	0x03, 0x5f
        /*0062*/ 	.short	0x0101


	//----- nvinfo : EIATTR_VRC_CTA_INIT_COUNT
	.align		4
        /*0064*/ 	.byte	0x02, 0x4a
	.zero		1
	.zero		1


	//----- nvinfo : EIATTR_EXIT_INSTR_OFFSETS
	.align		4
        /*0068*/ 	.byte	0x04, 0x1c
        /*006a*/ 	.short	(.L_25 - .L_24)


	//   ....[0]....
.L_24:
        /*006c*/ 	.word	0x00000080


	//   ....[1]....
        /*0070*/ 	.word	0x00000140


	//----- nvinfo : EIATTR_CBANK_PARAM_SIZE
	.align		4
.L_25:
        /*0074*/ 	.byte	0x03, 0x19
        /*0076*/ 	.short	0x0020


	//----- nvinfo : EIATTR_PARAM_CBANK
	.align		4
        /*0078*/ 	.byte	0x04, 0x0a
        /*007a*/ 	.short	(.L_27 - .L_26)
	.align		4
.L_26:
        /*007c*/ 	.word	index@(.nv.constant0._Z10readOffsetPfS_S_ii)
        /*0080*/ 	.short	0x0380
        /*0082*/ 	.short	0x0020


	//----- nvinfo : EIATTR_SW_WAR
	.align		4
.L_27:
        /*0084*/ 	.byte	0x04, 0x36
        /*0086*/ 	.short	(.L_29 - .L_28)
.L_28:
        /*0088*/ 	.word	0x00000008
.L_29:


//--------------------- .nv.info._Z6warmupPfS_S_ii --------------------------
	.section	.nv.info._Z6warmupPfS_S_ii,"",@"SHT_CUDA_INFO"
	.sectionflags	@""
	.align	4


	//----- nvinfo : EIATTR_CUDA_API_VERSION
	.align		4
        /*0000*/ 	.byte	0x04, 0x37
        /*0002*/ 	.short	(.L_31 - .L_30)
.L_30:
        /*0004*/ 	.word	0x00000082


	//----- nvinfo : EIATTR_KPARAM_INFO
	.align		4
.L_31:
        /*0008*/ 	.byte	0x04, 0x17
        /*000a*/ 	.short	(.L_33 - .L_32)
.L_32:
        /*000c*/ 	.word	0x00000000
        /*0010*/ 	.short	0x0004
        /*0012*/ 	.short	0x001c
        /*0014*/ 	.byte	0x00, 0xf0, 0x11, 0x00


	//----- nvinfo : EIATTR_KPARAM_INFO
	.align		4
.L_33:
        /*0018*/ 	.byte	0x04, 0x17
        /*001a*/ 	.short	(.L_35 - .L_34)
.L_34:
        /*001c*/ 	.word	0x00000000
        /*0020*/ 	.short	0x0003
        /*0022*/ 	.short	0x0018
        /*0024*/ 	.byte	0x00, 0xf0, 0x11, 0x00


	//----- nvinfo : EIATTR_KPARAM_INFO
	.align		4
.L_35:
        /*0028*/ 	.byte	0x04, 0x17
        /*002a*/ 	.short	(.L_37 - .L_36)
.L_36:
        /*002c*/ 	.word	0x00000000
        /*0030*/ 	.short	0x0002
        /*0032*/ 	.short	0x0010
        /*0034*/ 	.byte	0x00, 0xf5, 0x21, 0x00


	//----- nvinfo : EIATTR_KPARAM_INFO
	.align		4
.L_37:
        /*0038*/ 	.byte	0x04, 0x17
        /*003a*/ 	.short	(.L_39 - .L_38)
.L_38:
        /*003c*/ 	.word	0x00000000
        /*0040*/ 	.short	0x0001
        /*0042*/ 	.short	0x0008
        /*0044*/ 	.byte	0x00, 0xf5, 0x21, 0x00


	//----- nvinfo : EIATTR_KPARAM_INFO
	.align		4
.L_39:
        /*0048*/ 	.byte	0x04, 0x17
        /*004a*/ 	.short	(.L_41 - .L_40)
.L_40:
        /*004c*/ 	.word	0x00000000
        /*0050*/ 	.short	0x0000
        /*0052*/ 	.short	0x0000
        /*0054*/ 	.byte	0x00, 0xf5, 0x21, 0x00


	//----- nvinfo : EIATTR_SPARSE_MMA_MASK
	.align		4
.L_41:
        /*0058*/ 	.byte	0x03, 0x50
        /*005a*/ 	.short	0x0000


	//----- nvinfo : EIATTR_MAXREG_COUNT
	.align		4
        /*005c*/ 	.byte	0x03, 0x1b
        /*005e*/ 	.short	0x00ff


	//----- nvinfo : EIATTR_MERCURY_ISA_VERSION
	.align		4
        /*0060*/ 	.byte	0x03, 0x5f
        /*0062*/ 	.short	0x0101


	//----- nvinfo : EIATTR_VRC_CTA_INIT_COUNT
	.align		4
        /*0064*/ 	.byte	0x02, 0x4a
	.zero		1
	.zero		1


	//----- nvinfo : EIATTR_EXIT_INSTR_OFFSETS
	.align		4
        /*0068*/ 	.byte	0x04, 0x1c
        /*006a*/ 	.short	(.L_43 - .L_42)


	//   ....[0]....
.L_42:
        /*006c*/ 	.word	0x00000080


	//   ....[1]....
        /*0070*/ 	.word	0x00000140


	//----- nvinfo : EIATTR_CBANK_PARAM_SIZE
	.align		4
.L_43:
        /*0074*/ 	.byte	0x03, 0x19
        /*0076*/ 	.short	0x0020


	//----- nvinfo : EIATTR_PARAM_CBANK
	.align		4
        /*0078*/ 	.byte	0x04, 0x0a
        /*007a*/ 	.short	(.L_45 - .L_44)
	.align		4
.L_44:
        /*007c*/ 	.word	index@(.nv.constant0._Z6warmupPfS_S_ii)
        /*0080*/ 	.short	0x0380
        /*0082*/ 	.short	0x0020


	//----- nvinfo : EIATTR_SW_WAR
	.align		4
.L_45:
        /*0084*/ 	.byte	0x04, 0x36
        /*0086*/ 	.short	(.L_47 - .L_46)
.L_46:
        /*0088*/ 	.word	0x00000008
.L_47:


//--------------------- .nv.callgraph             --------------------------
	.section	.nv.callgraph,"",@"SHT_CUDA_CALLGRAPH"
	.align	4
	.sectionentsize	8
	.align		4
        /*0000*/ 	.word	0x00000000
	.align		4
        /*0004*/ 	.word	0xffffffff
	.align		4
        /*0008*/ 	.word	0x00000000
	.align		4
        /*000c*/ 	.word	0xfffffffe
	.align		4
        /*0010*/ 	.word	0x00000000
	.align		4
        /*0014*/ 	.word	0xfffffffd
	.align		4
        /*0018*/ 	.word	0x00000000
	.align		4
        /*001c*/ 	.word	0xfffffffc


//--------------------- .text._Z10readOffsetPfS_S_ii --------------------------
	.section	.text._Z10readOffsetPfS_S_ii,"ax",@progbits
	.align	128
        .global         _Z10readOffsetPfS_S_ii
        .type           _Z10readOffsetPfS_S_ii,@function
        .size           _Z10readOffsetPfS_S_ii,(.L_x_2 - _Z10readOffsetPfS_S_ii)
        .other          _Z10readOffsetPfS_S_ii,@"STO_CUDA_ENTRY STV_DEFAULT"
_Z10readOffsetPfS_S_ii:
.text._Z10readOffsetPfS_S_ii:
[----:B------:R-:W-:Y:S01]  /*0000*/  LDC R1, c[0x0][0x37c] ;  /* 0x0000df00ff017b82 */ /* 0x000fe20000000800 */
[----:B------:R-:W0:Y:S07]  /*0010*/  S2R R0, SR_TID.X ;  /* 0x0000000000007919 */ /* 0x000e2e0000002100 */
[----:B------:R-:W0:Y:S01]  /*0020*/  S2UR UR4, SR_CTAID.X ;  /* 0x00000000000479c3 */ /* 0x000e220000002500 */
[----:B------:R-:W1:Y:S07]  /*0030*/  LDCU.64 UR6, c[0x0][0x398] ;  /* 0x00007300ff0677ac */ /* 0x000e6e0008000a00 */
[----:B------:R-:W0:Y:S02]  /*0040*/  LDC R9, c[0x0][0x360] ;  /* 0x0000d800ff097b82 */ /* 0x000e240000000800 */
[----:B0-----:R-:W-:-:S05]  /*0050*/  IMAD R9, R9, UR4, R0 ;  /* 0x0000000409097c24 */ /* 0x001fca000f8e0200 */
[----:B-1----:R-:W-:-:S04]  /*0060*/  IADD3 R7, PT, PT, R9, UR7, RZ ;  /* 0x0000000709077c10 */ /* 0x002fc8000fffe0ff */
[----:B------:R-:W-:-:S13]  /*0070*/  ISETP.GE.U32.AND P0, PT, R7, UR6, PT ;  /* 0x0000000607007c0c */ /* 0x000fda000bf06070 */
[----:B------:R-:W-:Y:S05]  /*0080*/  @P0 EXIT ;  /* 0x000000000000094d */ /* 0x000fea0003800000 */
[----:B------:R-:W0:Y:S01]  /*0090*/  LDC.64 R2, c[0x0][0x380] ;  /* 0x0000e000ff027b82 */ /* 0x000e220000000a00 */
[----:B------:R-:W1:Y:S07]  /*00a0*/  LDCU.64 UR4, c[0x0][0x358] ;  /* 0x00006b00ff0477ac */ /* 0x000e6e0008000a00 */
[----:B------:R-:W2:Y:S01]  /*00b0*/  LDC.64 R4, c[0x0][0x388] ;  /* 0x0000e200ff047b82 */ /* 0x000ea20000000a00 */
[----:B0-----:R-:W-:-:S06]  /*00c0*/  IMAD.WIDE.U32 R2, R7, 0x4, R2 ;  /* 0x0000000407027825 */ /* 0x001fcc00078e0002 */
[----:B-1----:R-:W3:Y:S01]  /*00d0*/  LDG.E R2, desc[UR4][R2.64] ;  /* 0x0000000402027981 */ /* 0x002ee2000c1e1900 */
[----:B--2---:R-:W-:Y:S02]  /*00e0*/  IMAD.WIDE.U32 R4, R7, 0x4, R4 ;  /* 0x0000000407047825 */ /* 0x004fe400078e0004 */
[----:B------:R-:W0:Y:S04]  /*00f0*/  LDC.64 R6, c[0x0][0x390] ;  /* 0x0000e400ff067b82 */ /* 0x000e280000000a00 */
[----:B------:R-:W3:Y:S01]  /*0100*/  LDG.E R5, desc[UR4][R4.64] ;  /* 0x0000000404057981 */ /* 0x000ee2000c1e1900 */
[----:B0-----:R-:W-:-:S04]  /*0110*/  IMAD.WIDE.U32 R6, R9, 0x4, R6 ;  /* 0x0000000409067825 */ /* 0x001fc800078e0006 */
[----:B---3--:R-:W-:-:S05]  /*0120*/  FADD R9, R2, R5 ;  /* 0x0000000502097221 */ /* 0x008fca0000000000 */
[----:B------:R-:W-:Y:S01]  /*0130*/  STG.E desc[UR4][R6.64], R9 ;  /* 0x0000000906007986 */ /* 0x000fe2000c101904 */
[----:B------:R-:W-:Y:S05]  /*0140*/  EXIT ;  /* 0x000000000000794d */ /* 0x000fea0003800000 */
.L_x_0:
[----:B------:R-:W-:-:S00]  /*0150*/  BRA `(.L_x_0) ;  /* 0xfffffffc00fc7947 */ /* 0x000fc0000383ffff */
[----:B------:R-:W-:-:S00]  /*0160*/  NOP ;  /* 0x0000000000007918 */ /* 0x000fc00000000000 */
        /* <DEDUP_REMOVED lines=9> */
.L_x_2:


//--------------------- .text._Z6warmupPfS_S_ii   --------------------------
	.section	.text._Z6warmupPfS_S_ii,"ax",@progbits
	.align	128
        .global         _Z6warmupPfS_S_ii
        .type           _Z6warmupPfS_S_ii,@function
        .size           _Z6warmupPfS_S_ii,(.L_x_3 - _Z6warmupPfS_S_ii)
        .other          _Z6warmupPfS_S_ii,@"STO_CUDA_ENTRY STV_DEFAULT"
_Z6warmupPfS_S_ii:
.text._Z6warmupPfS_S_ii:
        /* <DEDUP_REMOVED lines=21> */
.L_x_1:
        /* <DEDUP_REMOVED lines=11> */
.L_x_3:


//--------------------- .nv.shared.reserved.0     --------------------------
	.section	.nv.shared.reserved.0,"aw",@nobits
	.weak		__nv_reservedSMEM_offset_0_alias
	.size		__nv_reservedSMEM_offset_0_alias, 0, 64
	.other		__nv_reservedSMEM_offset_0_alias,@"STO_CUDA_RESERVED_SHARED STV_DEFAULT"
__nv_reservedSMEM_offset_0_alias:
	.zero		0
	.zero		64


//--------------------- .nv.constant0._Z10readOffsetPfS_S_ii --------------------------
	.section	.nv.constant0._Z10readOffsetPfS_S_ii,"a",@progbits
	.sectionflags	@""
	.align	4
.nv.constant0._Z10readOffsetPfS_S_ii:
	.zero		928


//--------------------- .nv.constant0._Z6warmupPfS_S_ii --------------------------
	.section	.nv.constant0._Z6warmupPfS_S_ii,"a",@progbits
	.sectionflags	@""
	.align	4
.nv.constant0._Z6warmupPfS_S_ii:
	.zero		928


//--------------------- SYMBOLS --------------------------

	.type		.nv.reservedSmem.offset0,@object
	.size		.nv.reservedSmem.offset0,0x4
